	.headerflags	@"EF_CUDA_TEXMODE_UNIFIED EF_CUDA_64BIT_ADDRESS EF_CUDA_ACCELERATORS EF_CUDA_SM90 EF_CUDA_VIRTUAL_SM(EF_CUDA_SM90)"
	.elftype	@"ET_EXEC"


//--------------------- .nv.info                  --------------------------
	.section	.nv.info,"",@"SHT_CUDA_INFO"
	.align	4


	//----- nvinfo : EIATTR_REGCOUNT
	.align		4
        /*0000*/ 	.byte	0x04, 0x2f
        /*0002*/ 	.short	(.L_1 - .L_0)
	.align		4
.L_0:
        /*0004*/ 	.word	index@(triton_mm)
        /*0008*/ 	.word	0x00000036


	//----- nvinfo : EIATTR_MIN_STACK_SIZE
	.align		4
.L_1:
        /*000c*/ 	.byte	0x04, 0x12
        /*000e*/ 	.short	(.L_3 - .L_2)
	.align		4
.L_2:
        /*0010*/ 	.word	index@(triton_mm)
        /*0014*/ 	.word	0x00000000


	//----- nvinfo : EIATTR_FRAME_SIZE
	.align		4
.L_3:
        /*0018*/ 	.byte	0x04, 0x11
        /*001a*/ 	.short	(.L_5 - .L_4)
	.align		4
.L_4:
        /*001c*/ 	.word	index@(triton_mm)
        /*0020*/ 	.word	0x00000000


	//----- nvinfo : EIATTR_MIN_STACK_SIZE
	.align		4
.L_5:
        /*0024*/ 	.byte	0x04, 0x12
        /*0026*/ 	.short	(.L_7 - .L_6)
	.align		4
.L_6:
        /*0028*/ 	.word	index@(triton_mm)
        /*002c*/ 	.word	0x00000000
.L_7:


//--------------------- .nv.info.triton_mm        --------------------------
	.section	.nv.info.triton_mm,"",@"SHT_CUDA_INFO"
	.sectionflags	@""
	.align	4


	//----- nvinfo : EIATTR_CUDA_API_VERSION
	.align		4
        /*0000*/ 	.byte	0x04, 0x37
        /*0002*/ 	.short	(.L_9 - .L_8)
.L_8:
        /*0004*/ 	.word	0x0000007c


	//----- nvinfo : EIATTR_KPARAM_INFO
	.align		4
.L_9:
        /*0008*/ 	.byte	0x04, 0x17
        /*000a*/ 	.short	(.L_11 - .L_10)
.L_10:
        /*000c*/ 	.word	0x00000000
        /*0010*/ 	.short	0x0004
        /*0012*/ 	.short	0x001c
        /*0014*/ 	.byte	0x00, 0xf0, 0x11, 0x00


	//----- nvinfo : EIATTR_KPARAM_INFO
	.align		4
.L_11:
        /*0018*/ 	.byte	0x04, 0x17
        /*001a*/ 	.short	(.L_13 - .L_12)
.L_12:
        /*001c*/ 	.word	0x00000000
        /*0020*/ 	.short	0x0003
        /*0022*/ 	.short	0x0018
        /*0024*/ 	.byte	0x00, 0xf0, 0x11, 0x00


	//----- nvinfo : EIATTR_KPARAM_INFO
	.align		4
.L_13:
        /*0028*/ 	.byte	0x04, 0x17
        /*002a*/ 	.short	(.L_15 - .L_14)
.L_14:
        /*002c*/ 	.word	0x00000000
        /*0030*/ 	.short	0x0002
        /*0032*/ 	.short	0x0010
        /*0034*/ 	.byte	0x00, 0xf0, 0x21, 0x00


	//----- nvinfo : EIATTR_KPARAM_INFO
	.align		4
.L_15:
        /*0038*/ 	.byte	0x04, 0x17
        /*003a*/ 	.short	(.L_17 - .L_16)
.L_16:
        /*003c*/ 	.word	0x00000000
        /*0040*/ 	.short	0x0001
        /*0042*/ 	.short	0x0008
        /*0044*/ 	.byte	0x00, 0xf0, 0x21, 0x00


	//----- nvinfo : EIATTR_KPARAM_INFO
	.align		4
.L_17:
        /*0048*/ 	.byte	0x04, 0x17
        /*004a*/ 	.short	(.L_19 - .L_18)
.L_18:
        /*004c*/ 	.word	0x00000000
        /*0050*/ 	.short	0x0000
        /*0052*/ 	.short	0x0000
        /*0054*/ 	.byte	0x00, 0xf0, 0x21, 0x00


	//----- nvinfo : EIATTR_SPARSE_MMA_MASK
	.align		4
.L_19:
        /*0058*/ 	.byte	0x03, 0x50
        /*005a*/ 	.short	0x0000


	//----- nvinfo : EIATTR_MAXREG_COUNT
	.align		4
        /*005c*/ 	.byte	0x03, 0x1b
        /*005e*/ 	.short	0x00ff


	//----- nvinfo : EIATTR_EXIT_INSTR_OFFSETS
	.align		4
        /*0060*/ 	.byte	0x04, 0x1c
        /*0062*/ 	.short	(.L_21 - .L_20)


	//   ....[0]....
.L_20:
        /*0064*/ 	.word	0x00000050


	//   ....[1]....
        /*0068*/ 	.word	0x000015f0


	//   ....[2]....
        /*006c*/ 	.word	0x00001640


	//----- nvinfo : EIATTR_MAX_THREADS
	.align		4
.L_21:
        /*0070*/ 	.byte	0x04, 0x05
        /*0072*/ 	.short	(.L_23 - .L_22)
.L_22:
        /*0074*/ 	.word	0x00000040
        /*0078*/ 	.word	0x00000001
        /*007c*/ 	.word	0x00000001


	//----- nvinfo : EIATTR_CBANK_PARAM_SIZE
	.align		4
.L_23:
        /*0080*/ 	.byte	0x03, 0x19
        /*0082*/ 	.short	0x0020


	//----- nvinfo : EIATTR_PARAM_CBANK
	.align		4
        /*0084*/ 	.byte	0x04, 0x0a
        /*0086*/ 	.short	(.L_25 - .L_24)
	.align		4
.L_24:
        /*0088*/ 	.word	index@(.nv.constant0.triton_mm)
        /*008c*/ 	.short	0x0210
        /*008e*/ 	.short	0x0020


	//----- nvinfo : EIATTR_SW_WAR
	.align		4
.L_25:
        /*0090*/ 	.byte	0x04, 0x36
        /*0092*/ 	.short	(.L_27 - .L_26)
.L_26:
        /*0094*/ 	.word	0x00000008
.L_27:


//--------------------- .nv.callgraph             --------------------------
	.section	.nv.callgraph,"",@"SHT_CUDA_CALLGRAPH"
	.align	4
	.sectionentsize	8
	.align		4
        /*0000*/ 	.word	0x00000000
	.align		4
        /*0004*/ 	.word	0xffffffff
	.align		4
        /*0008*/ 	.word	0x00000000
	.align		4
        /*000c*/ 	.word	0xfffffffe
	.align		4
        /*0010*/ 	.word	0x00000000
	.align		4
        /*0014*/ 	.word	0xfffffffd
	.align		4
        /*0018*/ 	.word	0x00000000
	.align		4
        /*001c*/ 	.word	0xfffffffc


//--------------------- .text.triton_mm           --------------------------
	.section	.text.triton_mm,"ax",@progbits
	.sectionflags	@"SHF_BARRIERS=1"
	.align	128
        .global         triton_mm
        .type           triton_mm,@function
        .size           triton_mm,(.L_x_2 - triton_mm)
        .other          triton_mm,@"STO_CUDA_ENTRY STV_DEFAULT"
triton_mm:
.text.triton_mm:
[----:B------:R-:W0:Y:S02]  /*0000*/  LDC R1, c[0x0][0x28] ;  /* 0x00000a00ff017b82 */ /* 0x000e240000000800 */
[----:B------:R-:W1:Y:S02]  /*0010*/  LDC.64 R2, c[0x0][0x228] ;  /* 0x00008a00ff027b82 */ /* 0x000e640000000a00 */
[----:B-1----:R-:W-:-:S04]  /*0020*/  IMAD.IADD R2, R3, 0x1, R2 ;  /* 0x0000000103027824 */ /* 0x002fc800078e0202 */
[----:B------:R-:W-:-:S05]  /*0030*/  IMAD R0, R2, 0xc00, RZ ;  /* 0x00000c0002007824 */ /* 0x000fca00078e02ff */
[----:B------:R-:W-:-:S13]  /*0040*/  ISETP.NE.AND P0, PT, R0, RZ, PT ;  /* 0x000000ff0000720c */ /* 0x000fda0003f05270 */
[----:B------:R-:W-:Y:S05]  /*0050*/  @!P0 EXIT ;  /* 0x000000000000894d */ /* 0x000fea0003800000 */
[----:B------:R-:W1:Y:S01]  /*0060*/  S2R R15, SR_CTAID.X ;  /* 0x00000000000f7919 */ /* 0x000e620000002500 */
[----:B------:R-:W-:Y:S01]  /*0070*/  VIADD R0, R2, 0x1f ;  /* 0x0000001f02007836 */ /* 0x000fe20000000000 */
[----:B------:R-:W2:Y:S01]  /*0080*/  S2UR UR5, SR_CgaCtaId ;  /* 0x00000000000579c3 */ /* 0x000ea20000008800 */
[----:B------:R-:W-:Y:S01]  /*0090*/  UMOV UR4, 0x400 ;  /* 0x0000040000047882 */ /* 0x000fe20000000000 */
[----:B------:R-:W-:Y:S02]  /*00a0*/  CS2R R32, SRZ ;  /* 0x0000000000207805 */ /* 0x000fe4000001ff00 */
[----:B------:R-:W-:Y:S02]  /*00b0*/  CS2R R34, SRZ ;  /* 0x0000000000227805 */ /* 0x000fe4000001ff00 */
[----:B------:R-:W-:Y:S01]  /*00c0*/  SHF.R.S32.HI R3, RZ, 0x1f, R0 ;  /* 0x0000001fff037819 */ /* 0x000fe20000011400 */
[----:B------:R-:W-:-:S03]  /*00d0*/  ULDC.64 UR6, c[0x0][0x208] ;  /* 0x0000820000067ab9 */ /* 0x000fc60000000a00 */
[----:B------:R-:W-:Y:S01]  /*00e0*/  LEA.HI R3, R3, R0, RZ, 0x5 ;  /* 0x0000000003037211 */ /* 0x000fe200078f28ff */
[----:B--2---:R-:W-:-:S04]  /*00f0*/  UPRMT UR4, UR5, 0x654, UR4 ;  /* 0x0000065405047896 */ /* 0x004fc80008000004 */
[----:B------:R-:W-:Y:S01]  /*0100*/  UIADD3 UR5, UR4, 0x400, URZ ;  /* 0x0000040004057890 */ /* 0x000fe2000fffe03f */
[C---:B-1----:R-:W-:Y:S01]  /*0110*/  IMAD.HI R4, R15.reuse, 0x2aaaaaab, RZ ;  /* 0x2aaaaaab0f047827 */ /* 0x042fe200078e02ff */
[----:B------:R-:W-:Y:S02]  /*0120*/  IABS R12, R15 ;  /* 0x0000000f000c7213 */ /* 0x000fe40000000000 */
[----:B------:R-:W-:Y:S02]  /*0130*/  ISETP.GE.AND P1, PT, R15, RZ, PT ;  /* 0x000000ff0f00720c */ /* 0x000fe40003f26270 */
[----:B------:R-:W-:-:S04]  /*0140*/  SHF.R.U32.HI R5, RZ, 0x1f, R4 ;  /* 0x0000001fff057819 */ /* 0x000fc80000011604 */
[----:B------:R-:W-:-:S05]  /*0150*/  LEA.HI.SX32 R4, R4, R5, 0x19 ;  /* 0x0000000504047211 */ /* 0x000fca00078fcaff */
[C---:B------:R-:W-:Y:S02]  /*0160*/  IMAD.SHL.U32 R10, R4.reuse, 0x8, RZ ;  /* 0x00000008040a7824 */ /* 0x040fe400078e00ff */
[----:B------:R-:W-:-:S03]  /*0170*/  IMAD R15, R4, -0x300, R15 ;  /* 0xfffffd00040f7824 */ /* 0x000fc600078e020f */
[----:B------:R-:W-:Y:S02]  /*0180*/  LEA.HI.SX32 R0, R3, -R10, 0x1b ;  /* 0x8000000a03007211 */ /* 0x000fe400078fdaff */
[----:B------:R-:W-:Y:S02]  /*0190*/  IABS R4, R15 ;  /* 0x0000000f00047213 */ /* 0x000fe40000000000 */
[----:B------:R-:W-:-:S04]  /*01a0*/  VIMNMX R0, R0, 0x8, PT ;  /* 0x0000000800007848 */ /* 0x000fc80003fe0100 */
[----:B------:R-:W-:-:S04]  /*01b0*/  IABS R5, R0 ;  /* 0x0000000000057213 */ /* 0x000fc80000000000 */
[----:B------:R-:W1:Y:S08]  /*01c0*/  I2F.RP R3, R5 ;  /* 0x0000000500037306 */ /* 0x000e700000209400 */
[----:B-1----:R-:W1:Y:S02]  /*01d0*/  MUFU.RCP R3, R3 ;  /* 0x0000000300037308 */ /* 0x002e640000001000 */
[----:B-1----:R-:W-:-:S06]  /*01e0*/  VIADD R6, R3, 0xffffffe ;  /* 0x0ffffffe03067836 */ /* 0x002fcc0000000000 */
[----:B------:R1:W2:Y:S02]  /*01f0*/  F2I.FTZ.U32.TRUNC.NTZ R7, R6 ;  /* 0x0000000600077305 */ /* 0x0002a4000021f000 */
[----:B-1----:R-:W-:Y:S02]  /*0200*/  IMAD.MOV.U32 R6, RZ, RZ, RZ ;  /* 0x000000ffff067224 */ /* 0x002fe400078e00ff */
[----:B--2---:R-:W-:-:S04]  /*0210*/  IMAD.MOV R8, RZ, RZ, -R7 ;  /* 0x000000ffff087224 */ /* 0x004fc800078e0a07 */
[----:B------:R-:W-:Y:S01]  /*0220*/  IMAD R9, R8, R5, RZ ;  /* 0x0000000508097224 */ /* 0x000fe200078e02ff */
[----:B------:R-:W-:-:S03]  /*0230*/  IABS R8, R0 ;  /* 0x0000000000087213 */ /* 0x000fc60000000000 */
[----:B------:R-:W-:-:S04]  /*0240*/  IMAD.HI.U32 R9, R7, R9, R6 ;  /* 0x0000000907097227 */ /* 0x000fc800078e0006 */
[----:B------:R-:W-:Y:S01]  /*0250*/  IMAD.MOV R14, RZ, RZ, -R8 ;  /* 0x000000ffff0e7224 */ /* 0x000fe200078e0a08 */
[----:B------:R-:W-:Y:S01]  /*0260*/  IABS R8, R2 ;  /* 0x0000000200087213 */ /* 0x000fe20000000000 */
[----:B------:R-:W-:-:S03]  /*0270*/  IMAD.HI.U32 R3, R9, R12, RZ ;  /* 0x0000000c09037227 */ /* 0x000fc600078e00ff */
[----:B------:R-:W1:Y:S01]  /*0280*/  I2F.RP R11, R8 ;  /* 0x00000008000b7306 */ /* 0x000e620000209400 */
[----:B------:R-:W-:Y:S02]  /*0290*/  IMAD R6, R3, R14, R12 ;  /* 0x0000000e03067224 */ /* 0x000fe400078e020c */
[----:B------:R-:W2:Y:S01]  /*02a0*/  S2R R3, SR_TID.X ;  /* 0x0000000000037919 */ /* 0x000ea20000002100 */
[----:B------:R-:W-:Y:S02]  /*02b0*/  IMAD.HI.U32 R9, R9, R4, RZ ;  /* 0x0000000409097227 */ /* 0x000fe400078e00ff */
[----:B------:R-:W-:Y:S02]  /*02c0*/  ISETP.GT.U32.AND P0, PT, R5, R6, PT ;  /* 0x000000060500720c */ /* 0x000fe40003f04070 */
[----:B-1----:R-:W1:Y:S11]  /*02d0*/  MUFU.RCP R11, R11 ;  /* 0x0000000b000b7308 */ /* 0x002e760000001000 */
[----:B------:R-:W-:-:S05]  /*02e0*/  @!P0 IMAD.IADD R6, R6, 0x1, -R5 ;  /* 0x0000000106068824 */ /* 0x000fca00078e0a05 */
[----:B------:R-:W-:Y:S01]  /*02f0*/  ISETP.GT.U32.AND P0, PT, R5, R6, PT ;  /* 0x000000060500720c */ /* 0x000fe20003f04070 */
[----:B-1----:R-:W-:Y:S01]  /*0300*/  VIADD R7, R11, 0xffffffe ;  /* 0x0ffffffe0b077836 */ /* 0x002fe20000000000 */
[----:B------:R-:W-:Y:S02]  /*0310*/  LOP3.LUT R11, RZ, R0, RZ, 0x33, !PT ;  /* 0x00000000ff0b7212 */ /* 0x000fe400078e33ff */
[----:B--2---:R-:W-:-:S03]  /*0320*/  SHF.R.U32.HI R12, RZ, 0x1, R3 ;  /* 0x00000001ff0c7819 */ /* 0x004fc60000011603 */
[----:B------:R-:W1:Y:S06]  /*0330*/  F2I.FTZ.U32.TRUNC.NTZ R7, R7 ;  /* 0x0000000700077305 */ /* 0x000e6c000021f000 */
[----:B------:R-:W-:Y:S01]  /*0340*/  @!P0 IMAD.IADD R6, R6, 0x1, -R5 ;  /* 0x0000000106068824 */ /* 0x000fe200078e0a05 */
[----:B------:R-:W-:Y:S02]  /*0350*/  ISETP.NE.AND P0, PT, R0, RZ, PT ;  /* 0x000000ff0000720c */ /* 0x000fe40003f05270 */
[----:B------:R-:W-:Y:S01]  /*0360*/  LOP3.LUT R0, R15, R0, RZ, 0x3c, !PT ;  /* 0x000000000f007212 */ /* 0x000fe200078e3cff */
[----:B------:R-:W-:-:S03]  /*0370*/  @!P1 IMAD.MOV R6, RZ, RZ, -R6 ;  /* 0x000000ffff069224 */ /* 0x000fc600078e0a06 */
[----:B------:R-:W-:Y:S02]  /*0380*/  ISETP.GE.AND P3, PT, R0, RZ, PT ;  /* 0x000000ff0000720c */ /* 0x000fe40003f66270 */
[----:B------:R-:W-:-:S05]  /*0390*/  SEL R13, R11, R6, !P0 ;  /* 0x000000060b0d7207 */ /* 0x000fca0004000000 */
[----:B------:R-:W-:Y:S01]  /*03a0*/  IMAD.IADD R6, R10, 0x1, R13 ;  /* 0x000000010a067824 */ /* 0x000fe200078e020d */
[----:B------:R-:W-:Y:S01]  /*03b0*/  SGXT.U32 R13, R12, 0x5 ;  /* 0x000000050c0d781a */ /* 0x000fe20000000000 */
[----:B------:R-:W-:Y:S01]  /*03c0*/  IMAD R10, R9, R14, R4 ;  /* 0x0000000e090a7224 */ /* 0x000fe200078e0204 */
[----:B------:R-:W-:Y:S01]  /*03d0*/  IABS R14, R2 ;  /* 0x00000002000e7213 */ /* 0x000fe20000000000 */
[----:B------:R-:W-:Y:S02]  /*03e0*/  IMAD.SHL.U32 R4, R6, 0x20, RZ ;  /* 0x0000002006047824 */ /* 0x000fe400078e00ff */
[----:B-1----:R-:W-:Y:S01]  /*03f0*/  IMAD.MOV R17, RZ, RZ, -R7 ;  /* 0x000000ffff117224 */ /* 0x002fe200078e0a07 */
[----:B------:R-:W-:Y:S01]  /*0400*/  ISETP.GT.U32.AND P2, PT, R5, R10, PT ;  /* 0x0000000a0500720c */ /* 0x000fe20003f44070 */
[----:B------:R-:W-:Y:S01]  /*0410*/  IMAD.MOV.U32 R6, RZ, RZ, RZ ;  /* 0x000000ffff067224 */ /* 0x000fe200078e00ff */
[----:B------:R-:W-:Y:S01]  /*0420*/  LOP3.LUT R16, R4, R13, RZ, 0xfc, !PT ;  /* 0x0000000d04107212 */ /* 0x000fe200078efcff */
[----:B------:R-:W-:-:S02]  /*0430*/  IMAD R17, R17, R8, RZ ;  /* 0x0000000811117224 */ /* 0x000fc400078e02ff */
[----:B------:R-:W-:Y:S01]  /*0440*/  IMAD.MOV R14, RZ, RZ, -R14 ;  /* 0x000000ffff0e7224 */ /* 0x000fe200078e0a0e */
[----:B------:R-:W-:Y:S01]  /*0450*/  IABS R12, R16 ;  /* 0x00000010000c7213 */ /* 0x000fe20000000000 */
[----:B------:R-:W-:-:S04]  /*0460*/  IMAD.HI.U32 R6, R7, R17, R6 ;  /* 0x0000001107067227 */ /* 0x000fc800078e0006 */
[----:B------:R-:W-:Y:S02]  /*0470*/  IMAD.MOV.U32 R7, RZ, RZ, R12 ;  /* 0x000000ffff077224 */ /* 0x000fe400078e000c */
[----:B------:R-:W-:Y:S02]  /*0480*/  @!P2 IMAD.IADD R10, R10, 0x1, -R5 ;  /* 0x000000010a0aa824 */ /* 0x000fe400078e0a05 */
[----:B------:R-:W-:Y:S02]  /*0490*/  IMAD.MOV.U32 R12, RZ, RZ, R14 ;  /* 0x000000ffff0c7224 */ /* 0x000fe400078e000e */
[----:B------:R-:W-:Y:S01]  /*04a0*/  IMAD.HI.U32 R6, R6, R7, RZ ;  /* 0x0000000706067227 */ /* 0x000fe200078e00ff */
[----:B------:R-:W-:-:S03]  /*04b0*/  ISETP.GE.U32.AND P1, PT, R10, R5, PT ;  /* 0x000000050a00720c */ /* 0x000fc60003f26070 */
[----:B------:R-:W-:Y:S02]  /*04c0*/  IMAD R5, R6, R12, R7 ;  /* 0x0000000c06057224 */ /* 0x000fe400078e0207 */
[----:B------:R-:W-:Y:S01]  /*04d0*/  @!P2 VIADD R9, R9, 0x1 ;  /* 0x000000010909a836 */ /* 0x000fe20000000000 */
[----:B------:R-:W-:Y:S01]  /*04e0*/  ISETP.GE.AND P2, PT, R16, RZ, PT ;  /* 0x000000ff1000720c */ /* 0x000fe20003f46270 */
[C---:B------:R-:W-:Y:S01]  /*04f0*/  IMAD.SHL.U32 R6, R3.reuse, 0x8, RZ ;  /* 0x0000000803067824 */ /* 0x040fe200078e00ff */
[----:B------:R-:W-:Y:S01]  /*0500*/  ISETP.GT.U32.AND P4, PT, R8, R5, PT ;  /* 0x000000050800720c */ /* 0x000fe20003f84070 */
[----:B------:R-:W-:-:S03]  /*0510*/  IMAD.SHL.U32 R14, R3, 0x10, RZ ;  /* 0x00000010030e7824 */ /* 0x000fc600078e00ff */
[----:B------:R-:W-:Y:S01]  /*0520*/  LOP3.LUT R46, R6, 0x8, R3, 0x48, !PT ;  /* 0x00000008062e7812 */ /* 0x000fe200078e4803 */
[----:B------:R-:W-:-:S04]  /*0530*/  @P1 VIADD R9, R9, 0x1 ;  /* 0x0000000109091836 */ /* 0x000fc80000000000 */
[----:B------:R-:W-:Y:S02]  /*0540*/  @!P3 IMAD.MOV R9, RZ, RZ, -R9 ;  /* 0x000000ffff09b224 */ /* 0x000fe400078e0a09 */
[----:B------:R-:W-:Y:S02]  /*0550*/  IMAD R46, R13, 0x10, R46 ;  /* 0x000000100d2e7824 */ /* 0x000fe400078e022e */
[----:B------:R-:W-:Y:S01]  /*0560*/  @!P4 IMAD.IADD R5, R5, 0x1, -R8 ;  /* 0x000000010505c824 */ /* 0x000fe200078e0a08 */
[----:B------:R-:W-:Y:S02]  /*0570*/  SEL R0, R11, R9, !P0 ;  /* 0x000000090b007207 */ /* 0x000fe40004000000 */
[----:B------:R-:W1:Y:S01]  /*0580*/  LDC.64 R10, c[0x0][0x210] ;  /* 0x00008400ff0a7b82 */ /* 0x000e620000000a00 */
[----:B------:R-:W-:Y:S02]  /*0590*/  ISETP.NE.AND P0, PT, R2, RZ, PT ;  /* 0x000000ff0200720c */ /* 0x000fe40003f05270 */
[----:B------:R-:W-:Y:S01]  /*05a0*/  IMAD.SHL.U32 R0, R0, 0x20, RZ ;  /* 0x0000002000007824 */ /* 0x000fe200078e00ff */
[----:B------:R-:W-:-:S02]  /*05b0*/  ISETP.GT.U32.AND P1, PT, R8, R5, PT ;  /* 0x000000050800720c */ /* 0x000fc40003f24070 */
[----:B------:R-:W-:Y:S02]  /*05c0*/  LEA R46, R46, UR4, 0x1 ;  /* 0x000000042e2e7c11 */ /* 0x000fe4000f8e08ff */
[----:B------:R-:W-:-:S05]  /*05d0*/  LOP3.LUT R9, R0, R13, RZ, 0xfc, !PT ;  /* 0x0000000d00097212 */ /* 0x000fca00078efcff */
[----:B------:R-:W-:-:S04]  /*05e0*/  IMAD.HI R7, R9, 0x2aaaaaab, RZ ;  /* 0x2aaaaaab09077827 */ /* 0x000fc800078e02ff */
[----:B------:R-:W-:Y:S01]  /*05f0*/  @!P1 IMAD.IADD R5, R5, 0x1, -R8 ;  /* 0x0000000105059824 */ /* 0x000fe200078e0a08 */
[----:B------:R-:W-:-:S03]  /*0600*/  SHF.R.U32.HI R8, RZ, 0x1f, R7 ;  /* 0x0000001fff087819 */ /* 0x000fc60000011607 */
[----:B------:R-:W-:Y:S01]  /*0610*/  @!P2 IMAD.MOV R5, RZ, RZ, -R5 ;  /* 0x000000ffff05a224 */ /* 0x000fe200078e0a05 */
[----:B------:R-:W-:Y:S02]  /*0620*/  LEA.HI R8, R7, R8, RZ, 0x17 ;  /* 0x0000000807087211 */ /* 0x000fe400078fb8ff */
[----:B------:R-:W-:Y:S02]  /*0630*/  @!P0 LOP3.LUT R5, RZ, R2, RZ, 0x33, !PT ;  /* 0x00000002ff058212 */ /* 0x000fe400078e33ff */
[----:B------:R-:W-:Y:S01]  /*0640*/  LOP3.LUT R2, R6, 0x8, RZ, 0xc0, !PT ;  /* 0x0000000806027812 */ /* 0x000fe200078ec0ff */
[----:B------:R-:W-:Y:S01]  /*0650*/  IMAD R9, R8, -0xc00, R9 ;  /* 0xfffff40008097824 */ /* 0x000fe200078e0209 */
[----:B------:R-:W2:Y:S03]  /*0660*/  LDC.64 R6, c[0x0][0x218] ;  /* 0x00008600ff067b82 */ /* 0x000ea60000000a00 */
[----:B------:R-:W-:-:S02]  /*0670*/  IMAD R5, R5, 0xc00, R2 ;  /* 0x00000c0005057824 */ /* 0x000fc400078e0202 */
[----:B------:R-:W-:Y:S01]  /*0680*/  IMAD R13, R9, 0xc00, R2 ;  /* 0x00000c00090d7824 */ /* 0x000fe200078e0202 */
[----:B------:R-:W-:Y:S01]  /*0690*/  SHF.R.U32.HI R2, RZ, 0x3, R3 ;  /* 0x00000003ff027819 */ /* 0x000fe20000011603 */
[----:B-1----:R-:W-:Y:S01]  /*06a0*/  IMAD.WIDE R8, R5, 0x2, R10 ;  /* 0x0000000205087825 */ /* 0x002fe200078e020a */
[--C-:B------:R-:W-:Y:S02]  /*06b0*/  SHF.R.U32.HI R10, RZ, 0x2, R3.reuse ;  /* 0x00000002ff0a7819 */ /* 0x100fe40000011603 */
[----:B------:R-:W-:Y:S01]  /*06c0*/  SHF.R.U32.HI R5, RZ, 0x4, R3 ;  /* 0x00000004ff057819 */ /* 0x000fe20000011603 */
[----:B------:R-:W-:Y:S01]  /*06d0*/  IMAD.MOV.U32 R50, RZ, RZ, R8 ;  /* 0x000000ffff327224 */ /* 0x000fe200078e0008 */
[----:B------:R-:W-:Y:S01]  /*06e0*/  SGXT.U32 R2, R2, 0x1 ;  /* 0x000000010202781a */ /* 0x000fe20000000000 */
[----:B------:R-:W-:Y:S01]  /*06f0*/  IMAD.MOV.U32 R51, RZ, RZ, R9 ;  /* 0x000000ffff337224 */ /* 0x000fe200078e0009 */
[----:B------:R-:W-:Y:S02]  /*0700*/  SGXT.U32 R10, R10, 0x1 ;  /* 0x000000010a0a781a */ /* 0x000fe40000000000 */
[----:B------:R-:W-:-:S02]  /*0710*/  CS2R R8, SRZ ;  /* 0x0000000000087805 */ /* 0x000fc4000001ff00 */
[--C-:B------:R-:W-:Y:S02]  /*0720*/  SHF.R.U32.HI R11, RZ, 0x4, R3.reuse ;  /* 0x00000004ff0b7819 */ /* 0x100fe40000011603 */
[----:B------:R-:W-:Y:S02]  /*0730*/  SGXT.U32 R5, R5, 0x1 ;  /* 0x000000010505781a */ /* 0x000fe40000000000 */
[-C--:B------:R-:W-:Y:S02]  /*0740*/  LOP3.LUT R12, R2, R10.reuse, RZ, 0x3c, !PT ;  /* 0x0000000a020c7212 */ /* 0x080fe400078e3cff */
[----:B------:R-:W-:Y:S02]  /*0750*/  LOP3.LUT R11, R2, 0x2, R11, 0xf8, !PT ;  /* 0x00000002020b7812 */ /* 0x000fe400078ef80b */
[C---:B------:R-:W-:Y:S01]  /*0760*/  LOP3.LUT R10, R5.reuse, R10, RZ, 0x3c, !PT ;  /* 0x0000000a050a7212 */ /* 0x040fe200078e3cff */
[----:B------:R-:W-:Y:S01]  /*0770*/  IMAD.SHL.U32 R5, R5, 0x80, RZ ;  /* 0x0000008005057824 */ /* 0x000fe200078e00ff */
[----:B------:R-:W-:Y:S01]  /*0780*/  SHF.R.U32.HI R3, RZ, 0x2, R3 ;  /* 0x00000002ff037819 */ /* 0x000fe20000011603 */
[----:B------:R-:W-:Y:S01]  /*0790*/  IMAD.SHL.U32 R11, R11, 0x80, RZ ;  /* 0x000000800b0b7824 */ /* 0x000fe200078e00ff */
[----:B------:R-:W-:Y:S01]  /*07a0*/  LOP3.LUT R2, R14, 0x70, RZ, 0xe2, !PT ;  /* 0x000000700e027812 */ /* 0x000fe200078ee2ff */
[----:B------:R-:W-:Y:S01]  /*07b0*/  IMAD.SHL.U32 R10, R10, 0x8, RZ ;  /* 0x000000080a0a7824 */ /* 0x000fe200078e00ff */
[----:B------:R-:W-:Y:S01]  /*07c0*/  SGXT.U32 R3, R3, 0x4 ;  /* 0x000000040303781a */ /* 0x000fe20000000000 */
[----:B------:R-:W-:Y:S01]  /*07d0*/  IMAD.SHL.U32 R12, R12, 0x8, RZ ;  /* 0x000000080c0c7824 */ /* 0x000fe200078e00ff */
[----:B------:R-:W-:Y:S01]  /*07e0*/  CS2R R14, SRZ ;  /* 0x00000000000e7805 */ /* 0x000fe2000001ff00 */
[----:B--2---:R-:W-:Y:S01]  /*07f0*/  IMAD.WIDE R6, R13, 0x2, R6 ;  /* 0x000000020d067825 */ /* 0x004fe200078e0206 */
[----:B------:R-:W-:-:S02]  /*0800*/  LOP3.LUT R45, R2, R11, R10, 0xfe, !PT ;  /* 0x0000000b022d7212 */ /* 0x000fc400078efe0a */
[----:B------:R-:W-:Y:S02]  /*0810*/  CS2R R10, SRZ ;  /* 0x00000000000a7805 */ /* 0x000fe4000001ff00 */
[----:B------:R-:W-:Y:S01]  /*0820*/  LOP3.LUT R44, R2, R12, R5, 0xfe, !PT ;  /* 0x0000000c022c7212 */ /* 0x000fe200078efe05 */
[----:B------:R-:W-:Y:S01]  /*0830*/  IMAD.MOV.U32 R48, RZ, RZ, R6 ;  /* 0x000000ffff307224 */ /* 0x000fe200078e0006 */
[----:B------:R-:W-:Y:S01]  /*0840*/  LOP3.LUT R2, R4, R3, RZ, 0xfc, !PT ;  /* 0x0000000304027212 */ /* 0x000fe200078efcff */
[----:B------:R-:W-:Y:S01]  /*0850*/  IMAD.MOV.U32 R49, RZ, RZ, R7 ;  /* 0x000000ffff317224 */ /* 0x000fe200078e0007 */
[----:B------:R-:W-:Y:S01]  /*0860*/  CS2R R4, SRZ ;  /* 0x0000000000047805 */ /* 0x000fe2000001ff00 */
[----:B------:R-:W-:Y:S01]  /*0870*/  IMAD.MOV.U32 R3, RZ, RZ, -0x10 ;  /* 0xfffffff0ff037424 */ /* 0x000fe200078e00ff */
[----:B------:R-:W-:Y:S02]  /*0880*/  CS2R R6, SRZ ;  /* 0x0000000000067805 */ /* 0x000fe4000001ff00 */
[----:B------:R-:W-:-:S02]  /*0890*/  CS2R R12, SRZ ;  /* 0x00000000000c7805 */ /* 0x000fc4000001ff00 */
[----:B------:R-:W-:Y:S02]  /*08a0*/  LEA R44, R44, UR5, 0x1 ;  /* 0x000000052c2c7c11 */ /* 0x000fe4000f8e08ff */
[----:B------:R-:W-:-:S07]  /*08b0*/  LEA R45, R45, UR4, 0x1 ;  /* 0x000000042d2d7c11 */ /* 0x000fce000f8e08ff */
.L_x_0:
[----:B------:R-:W2:Y:S01]  /*08c0*/  LDG.E.128 R36, desc[UR6][R50.64] ;  /* 0x0000000632247981 */ /* 0x000ea2000c1e1d00 */
[----:B------:R-:W-:Y:S06]  /*08d0*/  BAR.SYNC.DEFER_BLOCKING 0x0 ;  /* 0x0000000000007b1d */ /* 0x000fec0000010000 */
[----:B------:R-:W3:Y:S04]  /*08e0*/  LDG.E.128 R16, desc[UR6][R48.64] ;  /* 0x0000000630107981 */ /* 0x000ee8000c1e1d00 */
[----:B--2---:R-:W-:Y:S04]  /*08f0*/  STS.128 [R46], R36 ;  /* 0x000000242e007388 */ /* 0x004fe80000000c00 */
[----:B---3--:R-:W-:Y:S01]  /*0900*/  STS.128 [R46+0x400], R16 ;  /* 0x000400102e007388 */ /* 0x008fe20000000c00 */
[----:B------:R-:W-:Y:S06]  /*0910*/  BAR.SYNC.DEFER_BLOCKING 0x0 ;  /* 0x0000000000007b1d */ /* 0x000fec0000010000 */
[----:B------:R-:W2:Y:S04]  /*0920*/  LDG.E.128 R28, desc[UR6][R50.64+0x20] ;  /* 0x00002006321c7981 */ /* 0x000ea8000c1e1d00 */
[----:B------:R-:W-:Y:S04]  /*0930*/  LDSM.16.M88.4 R16, [R45] ;  /* 0x000000002d10783b */ /* 0x000fe80000000200 */
[----:B------:R-:W1:Y:S04]  /*0940*/  LDSM.16.M88.4 R24, [R44] ;  /* 0x000000002c18783b */ /* 0x000e680000000200 */
[----:B------:R-:W3:Y:S01]  /*0950*/  LDSM.16.M88.4 R20, [R44+0x200] ;  /* 0x000200002c14783b */ /* 0x000ee20000000200 */
[----:B------:R-:W-:Y:S06]  /*0960*/  BAR.SYNC.DEFER_BLOCKING 0x0 ;  /* 0x0000000000007b1d */ /* 0x000fec0000010000 */
[----:B------:R-:W4:Y:S01]  /*0970*/  LDG.E.128 R40, desc[UR6][R48.64+0x20] ;  /* 0x0000200630287981 */ /* 0x000f22000c1e1d00 */
[----:B-1----:R-:W-:Y:S06]  /*0980*/  HMMA.16816.F32.BF16 R32, R16, R24, R32 ;  /* 0x000000181020723c */ /* 0x002fec0000041820 */
[----:B------:R-:W-:Y:S06]  /*0990*/  HMMA.16816.F32.BF16 R4, R16, R26, R4 ;  /* 0x0000001a1004723c */ /* 0x000fec0000041804 */
[----:B---3--:R-:W-:Y:S06]  /*09a0*/  HMMA.16816.F32.BF16 R8, R16, R20, R8 ;  /* 0x000000141008723c */ /* 0x008fec0000041808 */
[----:B------:R-:W-:Y:S01]  /*09b0*/  HMMA.16816.F32.BF16 R12, R16, R22, R12 ;  /* 0x00000016100c723c */ /* 0x000fe2000004180c */
[----:B--2---:R-:W-:Y:S04]  /*09c0*/  STS.128 [R46], R28 ;  /* 0x0000001c2e007388 */ /* 0x004fe80000000c00 */
[----:B----4-:R1:W-:Y:S01]  /*09d0*/  STS.128 [R46+0x400], R40 ;  /* 0x000400282e007388 */ /* 0x0103e20000000c00 */
[----:B------:R-:W-:Y:S06]  /*09e0*/  BAR.SYNC.DEFER_BLOCKING 0x0 ;  /* 0x0000000000007b1d */ /* 0x000fec0000010000 */
[----:B------:R-:W2:Y:S04]  /*09f0*/  LDG.E.128 R36, desc[UR6][R50.64+0x40] ;  /* 0x0000400632247981 */ /* 0x000ea8000c1e1d00 */
[----:B------:R-:W-:Y:S04]  /*0a00*/  LDSM.16.M88.4 R16, [R45] ;  /* 0x000000002d10783b */ /* 0x000fe80000000200 */
[----:B------:R-:W3:Y:S04]  /*0a10*/  LDSM.16.M88.4 R24, [R44] ;  /* 0x000000002c18783b */ /* 0x000ee80000000200 */
[----:B------:R-:W4:Y:S01]  /*0a20*/  LDSM.16.M88.4 R20, [R44+0x200] ;  /* 0x000200002c14783b */ /* 0x000f220000000200 */
[----:B------:R-:W-:Y:S06]  /*0a30*/  BAR.SYNC.DEFER_BLOCKING 0x0 ;  /* 0x0000000000007b1d */ /* 0x000fec0000010000 */
[----:B-1----:R-:W5:Y:S01]  /*0a40*/  LDG.E.128 R40, desc[UR6][R48.64+0x40] ;  /* 0x0000400630287981 */ /* 0x002f62000c1e1d00 */
[----:B---3--:R-:W-:Y:S06]  /*0a50*/  HMMA.16816.F32.BF16 R32, R16, R24, R32 ;  /* 0x000000181020723c */ /* 0x008fec0000041820 */
[----:B------:R-:W-:Y:S06]  /*0a60*/  HMMA.16816.F32.BF16 R4, R16, R26, R4 ;  /* 0x0000001a1004723c */ /* 0x000fec0000041804 */
[----:B----4-:R-:W-:Y:S06]  /*0a70*/  HMMA.16816.F32.BF16 R8, R16, R20, R8 ;  /* 0x000000141008723c */ /* 0x010fec0000041808 */
[----:B------:R-:W-:Y:S01]  /*0a80*/  HMMA.16816.F32.BF16 R12, R16, R22, R12 ;  /* 0x00000016100c723c */ /* 0x000fe2000004180c */
[----:B--2---:R-:W-:Y:S04]  /*0a90*/  STS.128 [R46], R36 ;  /* 0x000000242e007388 */ /* 0x004fe80000000c00 */
[----:B-----5:R1:W-:Y:S01]  /*0aa0*/  STS.128 [R46+0x400], R40 ;  /* 0x000400282e007388 */ /* 0x0203e20000000c00 */
        /* <DEDUP_REMOVED lines=89> */
[----:B--2---:R1:W-:Y:S04]  /*1040*/  STS.128 [R46], R28 ;  /* 0x0000001c2e007388 */ /* 0x0043e80000000c00 */
[----:B-----5:R-:W-:Y:S01]  /*1050*/  STS.128 [R46+0x400], R40 ;  /* 0x000400282e007388 */ /* 0x020fe20000000c00 */
        /* <DEDUP_REMOVED lines=12> */
[----:B-----5:R-:W-:Y:S01]  /*1120*/  STS.128 [R46+0x400], R28 ;  /* 0x0004001c2e007388 */ /* 0x020fe20000000c00 */
[----:B------:R-:W-:Y:S06]  /*1130*/  BAR.SYNC.DEFER_BLOCKING 0x0 ;  /* 0x0000000000007b1d */ /* 0x000fec0000010000 */
[----:B------:R-:W-:Y:S04]  /*1140*/  LDSM.16.M88.4 R12, [R45] ;  /* 0x000000002d0c783b */ /* 0x000fe80000000200 */
[----:B------:R-:W1:Y:S04]  /*1150*/  LDSM.16.M88.4 R40, [R44] ;  /* 0x000000002c28783b */ /* 0x000e680000000200 */
[----:B------:R-:W2:Y:S04]  /*1160*/  LDSM.16.M88.4 R36, [R44+0x200] ;  /* 0x000200002c24783b */ /* 0x000ea80000000200 */
[----:B------:R3:W4:Y:S01]  /*1170*/  LDG.E.128 R20, desc[UR6][R50.64+0x160] ;  /* 0x0001600632147981 */ /* 0x000722000c1e1d00 */
[----:B------:R-:W-:Y:S06]  /*1180*/  BAR.SYNC.DEFER_BLOCKING 0x0 ;  /* 0x0000000000007b1d */ /* 0x000fec0000010000 */
[----:B------:R5:W4:Y:S01]  /*1190*/  LDG.E.128 R24, desc[UR6][R48.64+0x160] ;  /* 0x0001600630187981 */ /* 0x000b22000c1e1d00 */
[----:B-1----:R-:W-:Y:S06]  /*11a0*/  HMMA.16816.F32.BF16 R32, R12, R40, R32 ;  /* 0x000000280c20723c */ /* 0x002fec0000041820 */
[----:B------:R-:W-:Y:S06]  /*11b0*/  HMMA.16816.F32.BF16 R4, R12, R42, R4 ;  /* 0x0000002a0c04723c */ /* 0x000fec0000041804 */
[----:B--2---:R-:W-:Y:S06]  /*11c0*/  HMMA.16816.F32.BF16 R8, R12, R36, R8 ;  /* 0x000000240c08723c */ /* 0x004fec0000041808 */
[----:B------:R-:W-:Y:S01]  /*11d0*/  HMMA.16816.F32.BF16 R12, R12, R38, R16 ;  /* 0x000000260c0c723c */ /* 0x000fe20000041810 */
[----:B------:R-:W-:-:S05]  /*11e0*/  VIADD R3, R3, 0xc0 ;  /* 0x000000c003037836 */ /* 0x000fca0000000000 */
[----:B------:R-:W-:Y:S02]  /*11f0*/  ISETP.GE.U32.AND P0, PT, R3, 0xbf0, PT ;  /* 0x00000bf00300780c */ /* 0x000fe40003f06070 */
[----:B---3--:R-:W-:Y:S02]  /*1200*/  IADD3 R50, P1, R50, 0x180, RZ ;  /* 0x0000018032327810 */ /* 0x008fe40007f3e0ff */
[----:B-----5:R-:W-:-:S03]  /*1210*/  IADD3 R48, P2, R48, 0x180, RZ ;  /* 0x0000018030307810 */ /* 0x020fc60007f5e0ff */
[----:B------:R-:W-:Y:S02]  /*1220*/  IMAD.X R51, RZ, RZ, R51, P1 ;  /* 0x000000ffff337224 */ /* 0x000fe400008e0633 */
[----:B------:R-:W-:Y:S01]  /*1230*/  IMAD.X R49, RZ, RZ, R49, P2 ;  /* 0x000000ffff317224 */ /* 0x000fe200010e0631 */
[----:B----4-:R-:W-:Y:S04]  /*1240*/  STS.128 [R46], R20 ;  /* 0x000000142e007388 */ /* 0x010fe80000000c00 */
[----:B------:R-:W-:Y:S01]  /*1250*/  STS.128 [R46+0x400], R24 ;  /* 0x000400182e007388 */ /* 0x000fe20000000c00 */
[----:B------:R-:W-:Y:S06]  /*1260*/  BAR.SYNC.DEFER_BLOCKING 0x0 ;  /* 0x0000000000007b1d */ /* 0x000fec0000010000 */
[----:B------:R-:W-:Y:S04]  /*1270*/  LDSM.16.M88.4 R16, [R45] ;  /* 0x000000002d10783b */ /* 0x000fe80000000200 */
[----:B------:R-:W1:Y:S04]  /*1280*/  LDSM.16.M88.4 R36, [R44] ;  /* 0x000000002c24783b */ /* 0x000e680000000200 */
[----:B------:R-:W2:Y:S01]  /*1290*/  LDSM.16.M88.4 R28, [R44+0x200] ;  /* 0x000200002c1c783b */ /* 0x000ea20000000200 */
[----:B-1----:R-:W-:Y:S06]  /*12a0*/  HMMA.16816.F32.BF16 R32, R16, R36, R32 ;  /* 0x000000241020723c */ /* 0x002fec0000041820 */
[----:B------:R-:W-:Y:S06]  /*12b0*/  HMMA.16816.F32.BF16 R4, R16, R38, R4 ;  /* 0x000000261004723c */ /* 0x000fec0000041804 */
[----:B--2---:R-:W-:Y:S06]  /*12c0*/  HMMA.16816.F32.BF16 R8, R16, R28, R8 ;  /* 0x0000001c1008723c */ /* 0x004fec0000041808 */
[----:B------:R-:W-:Y:S01]  /*12d0*/  HMMA.16816.F32.BF16 R12, R16, R30, R12 ;  /* 0x0000001e100c723c */ /* 0x000fe2000004180c */
[----:B------:R-:W-:-:S08]  /*12e0*/  NOP ;  /* 0x0000000000007918 */ /* 0x000fd00000000000 */
[----:B------:R-:W-:-:S15]  /*12f0*/  @!P0 BRA `(.L_x_0) ;  /* 0xfffffff400708947 */ /* 0x000fde000383ffff */
[----:B------:R-:W1:Y:S01]  /*1300*/  S2R R20, SR_TID.X ;  /* 0x0000000000147919 */ /* 0x000e620000002100 */
[----:B------:R-:W2:Y:S01]  /*1310*/  S2UR UR4, SR_CgaCtaId ;  /* 0x00000000000479c3 */ /* 0x000ea20000008800 */
[----:B------:R-:W-:Y:S01]  /*1320*/  UMOV UR5, 0x400 ;  /* 0x0000040000057882 */ /* 0x000fe20000000000 */
[----:B------:R-:W-:-:S06]  /*1330*/  F2FP.BF16.F32.PACK_AB R11, R11, R10 ;  /* 0x0000000a0b0b723e */ /* 0x000fcc00000010ff */
[----:B------:R-:W-:Y:S01]  /*1340*/  BAR.SYNC.DEFER_BLOCKING 0x0 ;  /* 0x0000000000007b1d */ /* 0x000fe20000010000 */
[----:B------:R-:W-:Y:S02]  /*1350*/  F2FP.BF16.F32.PACK_AB R33, R33, R32 ;  /* 0x000000202121723e */ /* 0x000fe400000010ff */
[----:B------:R-:W-:Y:S02]  /*1360*/  F2FP.BF16.F32.PACK_AB R35, R35, R34 ;  /* 0x000000222323723e */ /* 0x000fe400000010ff */
[----:B------:R-:W-:Y:S02]  /*1370*/  F2FP.BF16.F32.PACK_AB R19, R5, R4 ;  /* 0x000000040513723e */ /* 0x000fe400000010ff */
[----:B------:R-:W-:Y:S02]  /*1380*/  F2FP.BF16.F32.PACK_AB R21, R7, R6 ;  /* 0x000000060715723e */ /* 0x000fe400000010ff */
[----:B------:R-:W-:Y:S02]  /*1390*/  F2FP.BF16.F32.PACK_AB R23, R9, R8 ;  /* 0x000000080917723e */ /* 0x000fe400000010ff */
[----:B------:R-:W-:Y:S01]  /*13a0*/  F2FP.BF16.F32.PACK_AB R13, R13, R12 ;  /* 0x0000000c0d0d723e */ /* 0x000fe200000010ff */
[----:B------:R-:W3:Y:S01]  /*13b0*/  LDC.64 R8, c[0x0][0x220] ;  /* 0x00008800ff087b82 */ /* 0x000ee20000000a00 */
[----:B------:R-:W-:Y:S01]  /*13c0*/  F2FP.BF16.F32.PACK_AB R15, R15, R14 ;  /* 0x0000000e0f0f723e */ /* 0x000fe200000010ff */
[----:B--2---:R-:W-:Y:S01]  /*13d0*/  UPRMT UR4, UR4, 0x654, UR5 ;  /* 0x0000065404047896 */ /* 0x004fe20008000005 */
[----:B-1----:R-:W-:-:S02]  /*13e0*/  SHF.R.U32.HI R3, RZ, 0x5, R20 ;  /* 0x00000005ff037819 */ /* 0x002fc40000011614 */
[C---:B------:R-:W-:Y:S02]  /*13f0*/  LOP3.LUT R16, R20.reuse, 0x1f, RZ, 0xc0, !PT ;  /* 0x0000001f14107812 */ /* 0x040fe400078ec0ff */
[----:B------:R-:W-:Y:S02]  /*1400*/  LOP3.LUT R3, R3, 0x1, RZ, 0xc0, !PT ;  /* 0x0000000103037812 */ /* 0x000fe400078ec0ff */
[----:B------:R-:W-:Y:S02]  /*1410*/  SHF.R.U32.HI R16, RZ, 0x2, R16 ;  /* 0x00000002ff107819 */ /* 0x000fe40000011610 */
[----:B------:R-:W-:-:S03]  /*1420*/  LOP3.LUT R17, R20, 0x3, RZ, 0xc0, !PT ;  /* 0x0000000314117812 */ /* 0x000fc600078ec0ff */
[C-C-:B------:R-:W-:Y:S02]  /*1430*/  IMAD R18, R3.reuse, 0x10, R16.reuse ;  /* 0x0000001003127824 */ /* 0x140fe400078e0210 */
[----:B------:R-:W-:Y:S02]  /*1440*/  IMAD R16, R3, 0x8, R16 ;  /* 0x0000000803107824 */ /* 0x000fe400078e0210 */
[--C-:B------:R-:W-:Y:S02]  /*1450*/  IMAD R18, R18, 0x14, R17.reuse ;  /* 0x0000001412127824 */ /* 0x100fe400078e0211 */
[----:B------:R-:W-:-:S03]  /*1460*/  IMAD R3, R16, 0x5, R17 ;  /* 0x0000000510037824 */ /* 0x000fc600078e0211 */
[----:B------:R-:W-:Y:S01]  /*1470*/  LEA R10, R18, UR4, 0x2 ;  /* 0x00000004120a7c11 */ /* 0x000fe2000f8e10ff */
[----:B------:R-:W-:-:S04]  /*1480*/  IMAD.SHL.U32 R3, R3, 0x8, RZ ;  /* 0x0000000803037824 */ /* 0x000fc800078e00ff */
[----:B------:R-:W-:Y:S01]  /*1490*/  STS [R10], R33 ;  /* 0x000000210a007388 */ /* 0x000fe20000000800 */
[----:B------:R-:W-:Y:S01]  /*14a0*/  LEA R12, R3, UR4, 0x1 ;  /* 0x00000004030c7c11 */ /* 0x000fe2000f8e08ff */
[----:B------:R-:W-:Y:S01]  /*14b0*/  IMAD.SHL.U32 R3, R20, 0x8, RZ ;  /* 0x0000000814037824 */ /* 0x000fe200078e00ff */
[----:B------:R-:W-:Y:S01]  /*14c0*/  ULDC.64 UR4, c[0x0][0x228] ;  /* 0x00008a0000047ab9 */ /* 0x000fe20000000a00 */
[----:B------:R-:W-:Y:S01]  /*14d0*/  STS [R10+0x280], R35 ;  /* 0x000280230a007388 */ /* 0x000fe20000000800 */
[----:B------:R-:W-:Y:S02]  /*14e0*/  UIADD3 UR4, UR5, UR4, URZ ;  /* 0x0000000405047290 */ /* 0x000fe4000fffe03f */
[----:B------:R-:W-:Y:S01]  /*14f0*/  LOP3.LUT R3, R0, 0x18, R3, 0xf8, !PT ;  /* 0x0000001800037812 */ /* 0x000fe200078ef803 */
[----:B------:R-:W-:Y:S01]  /*1500*/  STS [R10+0x10], R19 ;  /* 0x000010130a007388 */ /* 0x000fe20000000800 */
[C---:B------:R-:W-:Y:S02]  /*1510*/  LOP3.LUT R0, R2.reuse, 0x10, RZ, 0xfc, !PT ;  /* 0x0000001002007812 */ /* 0x040fe400078efcff */
[----:B------:R-:W-:Y:S01]  /*1520*/  ISETP.GE.AND P0, PT, R3, 0xc00, PT ;  /* 0x00000c000300780c */ /* 0x000fe20003f06270 */
[----:B------:R-:W-:Y:S03]  /*1530*/  STS [R10+0x290], R21 ;  /* 0x000290150a007388 */ /* 0x000fe60000000800 */
[----:B------:R-:W-:Y:S01]  /*1540*/  ISETP.LT.AND P1, PT, R2, UR4, !P0 ;  /* 0x0000000402007c0c */ /* 0x000fe2000c721270 */
[----:B------:R-:W-:Y:S01]  /*1550*/  STS [R10+0x20], R23 ;  /* 0x000020170a007388 */ /* 0x000fe20000000800 */
[----:B------:R-:W-:-:S03]  /*1560*/  ISETP.LT.AND P0, PT, R0, UR4, !P0 ;  /* 0x0000000400007c0c */ /* 0x000fc6000c701270 */
[----:B------:R1:W-:Y:S04]  /*1570*/  STS [R10+0x2a0], R11 ;  /* 0x0002a00b0a007388 */ /* 0x0003e80000000800 */
[----:B------:R-:W-:Y:S04]  /*1580*/  STS [R10+0x30], R13 ;  /* 0x0000300d0a007388 */ /* 0x000fe80000000800 */
[----:B------:R-:W-:Y:S01]  /*1590*/  STS [R10+0x2b0], R15 ;  /* 0x0002b00f0a007388 */ /* 0x000fe20000000800 */
[----:B-1----:R-:W-:Y:S01]  /*15a0*/  IMAD R11, R2, 0xc00, R3 ;  /* 0x00000c00020b7824 */ /* 0x002fe200078e0203 */
[----:B------:R-:W-:Y:S03]  /*15b0*/  BAR.SYNC.DEFER_BLOCKING 0x0 ;  /* 0x0000000000007b1d */ /* 0x000fe60000010000 */
[----:B---3--:R-:W-:-:S03]  /*15c0*/  IMAD.WIDE R2, R11, 0x2, R8 ;  /* 0x000000020b027825 */ /* 0x008fc600078e0208 */
[----:B------:R-:W1:Y:S04]  /*15d0*/  LDS.128 R4, [R12] ;  /* 0x000000000c047984 */ /* 0x000e680000000c00 */
[----:B-1----:R1:W-:Y:S01]  /*15e0*/  @P1 STG.E.128 desc[UR6][R2.64], R4 ;  /* 0x0000000402001986 */ /* 0x0023e2000c101d06 */
[----:B------:R-:W-:Y:S05]  /*15f0*/  @!P0 EXIT ;  /* 0x000000000000894d */ /* 0x000fea0003800000 */
[----:B------:R-:W0:Y:S01]  /*1600*/  LDS.128 R12, [R12+0x500] ;  /* 0x000500000c0c7984 */ /* 0x000e220000000c00 */
[----:B------:R-:W-:-:S04]  /*1610*/  VIADD R11, R11, 0xc000 ;  /* 0x0000c0000b0b7836 */ /* 0x000fc80000000000 */
[----:B------:R-:W-:-:S05]  /*1620*/  IMAD.WIDE R8, R11, 0x2, R8 ;  /* 0x000000020b087825 */ /* 0x000fca00078e0208 */
[----:B0-----:R-:W-:Y:S01]  /*1630*/  STG.E.128 desc[UR6][R8.64], R12 ;  /* 0x0000000c08007986 */ /* 0x001fe2000c101d06 */
[----:B------:R-:W-:Y:S05]  /*1640*/  EXIT ;  /* 0x000000000000794d */ /* 0x000fea0003800000 */
.L_x_1:
[----:B------:R-:W-:-:S00]  /*1650*/  BRA `(.L_x_1) ;  /* 0xfffffffc00fc7947 */ /* 0x000fc0000383ffff */
[----:B------:R-:W-:-:S00]  /*1660*/  NOP ;  /* 0x0000000000007918 */ /* 0x000fc00000000000 */
        /* <DEDUP_REMOVED lines=9> */
.L_x_2:


//--------------------- .nv.shared.triton_mm      --------------------------
	.section	.nv.shared.triton_mm,"aw",@nobits
	.sectionflags	@""
	.align	16
	.zero		1024


//--------------------- .nv.constant0.triton_mm   --------------------------
	.section	.nv.constant0.triton_mm,"a",@progbits
	.sectionflags	@""
	.align	4
.nv.constant0.triton_mm:
	.zero		560
